//
// Generated by NVIDIA NVVM Compiler
//
// Compiler Build ID: CL-36424714
// Cuda compilation tools, release 13.0, V13.0.88
// Based on NVVM 20.0.0
//

.version 9.0
.target sm_100
.address_size 64

	// .globl	_Z6matmulPfS_S_i

.visible .entry _Z6matmulPfS_S_i(
	.param .u64 .ptr .align 1 _Z6matmulPfS_S_i_param_0,
	.param .u64 .ptr .align 1 _Z6matmulPfS_S_i_param_1,
	.param .u64 .ptr .align 1 _Z6matmulPfS_S_i_param_2,
	.param .u32 _Z6matmulPfS_S_i_param_3
)
{
	.reg .pred 	%p<10>;
	.reg .b32 	%r<39>;
	.reg .b32 	%f<68>;
	.reg .b64 	%rd<67>;

	ld.param.u64 	%rd14, [_Z6matmulPfS_S_i_param_0];
	ld.param.u64 	%rd15, [_Z6matmulPfS_S_i_param_1];
	ld.param.u32 	%r17, [_Z6matmulPfS_S_i_param_3];
	cvta.to.global.u64 	%rd1, %rd15;
	cvta.to.global.u64 	%rd2, %rd14;
	mov.u32 	%r18, %ctaid.x;
	mov.u32 	%r19, %ntid.x;
	mov.u32 	%r20, %tid.x;
	mad.lo.s32 	%r1, %r18, %r19, %r20;
	mov.u32 	%r21, %ctaid.y;
	mov.u32 	%r22, %ntid.y;
	mov.u32 	%r23, %tid.y;
	mad.lo.s32 	%r2, %r21, %r22, %r23;
	setp.lt.s32 	%p1, %r17, 1;
	mov.f32 	%f67, 0f00000000;
	@%p1 bra 	$L__BB0_12;
	mul.lo.s32 	%r3, %r17, %r2;
	and.b32  	%r4, %r17, 7;
	setp.lt.u32 	%p2, %r17, 8;
	mov.f32 	%f67, 0f00000000;
	mov.b32 	%r37, 0;
	@%p2 bra 	$L__BB0_4;
	and.b32  	%r37, %r17, 2147483640;
	neg.s32 	%r35, %r37;
	mul.wide.u32 	%rd16, %r17, 4;
	add.s64 	%rd3, %rd1, %rd16;
	mul.wide.u32 	%rd17, %r17, 8;
	add.s64 	%rd4, %rd1, %rd17;
	mul.wide.u32 	%rd18, %r17, 12;
	add.s64 	%rd5, %rd1, %rd18;
	mul.wide.u32 	%rd19, %r17, 16;
	add.s64 	%rd6, %rd1, %rd19;
	mul.wide.u32 	%rd20, %r17, 20;
	add.s64 	%rd7, %rd1, %rd20;
	mul.wide.u32 	%rd21, %r17, 24;
	add.s64 	%rd8, %rd1, %rd21;
	mul.wide.u32 	%rd22, %r17, 28;
	add.s64 	%rd9, %rd1, %rd22;
	mul.wide.u32 	%rd23, %r3, 4;
	add.s64 	%rd24, %rd23, %rd2;
	add.s64 	%rd66, %rd24, 16;
	mov.f32 	%f67, 0f00000000;
	mov.u32 	%r34, %r1;
$L__BB0_3:
	.pragma "nounroll";
	mul.wide.s32 	%rd25, %r34, 4;
	add.s64 	%rd26, %rd3, %rd25;
	add.s64 	%rd27, %rd4, %rd25;
	add.s64 	%rd28, %rd5, %rd25;
	add.s64 	%rd29, %rd6, %rd25;
	add.s64 	%rd30, %rd7, %rd25;
	add.s64 	%rd31, %rd8, %rd25;
	add.s64 	%rd32, %rd9, %rd25;
	add.s64 	%rd33, %rd1, %rd25;
	ld.global.f32 	%f17, [%rd66+-16];
	ld.global.f32 	%f18, [%rd33];
	fma.rn.f32 	%f19, %f17, %f18, %f67;
	ld.global.f32 	%f20, [%rd66+-12];
	ld.global.f32 	%f21, [%rd26];
	fma.rn.f32 	%f22, %f20, %f21, %f19;
	ld.global.f32 	%f23, [%rd66+-8];
	ld.global.f32 	%f24, [%rd27];
	fma.rn.f32 	%f25, %f23, %f24, %f22;
	ld.global.f32 	%f26, [%rd66+-4];
	ld.global.f32 	%f27, [%rd28];
	fma.rn.f32 	%f28, %f26, %f27, %f25;
	ld.global.f32 	%f29, [%rd66];
	ld.global.f32 	%f30, [%rd29];
	fma.rn.f32 	%f31, %f29, %f30, %f28;
	ld.global.f32 	%f32, [%rd66+4];
	ld.global.f32 	%f33, [%rd30];
	fma.rn.f32 	%f34, %f32, %f33, %f31;
	ld.global.f32 	%f35, [%rd66+8];
	ld.global.f32 	%f36, [%rd31];
	fma.rn.f32 	%f37, %f35, %f36, %f34;
	ld.global.f32 	%f38, [%rd66+12];
	ld.global.f32 	%f39, [%rd32];
	fma.rn.f32 	%f67, %f38, %f39, %f37;
	add.s32 	%r35, %r35, 8;
	shl.b32 	%r25, %r17, 3;
	add.s32 	%r34, %r34, %r25;
	add.s64 	%rd66, %rd66, 32;
	setp.ne.s32 	%p3, %r35, 0;
	@%p3 bra 	$L__BB0_3;
$L__BB0_4:
	setp.eq.s32 	%p4, %r4, 0;
	@%p4 bra 	$L__BB0_12;
	and.b32  	%r12, %r17, 3;
	setp.lt.u32 	%p5, %r4, 4;
	@%p5 bra 	$L__BB0_7;
	add.s32 	%r26, %r37, %r3;
	mul.wide.u32 	%rd34, %r26, 4;
	add.s64 	%rd35, %rd2, %rd34;
	ld.global.f32 	%f41, [%rd35];
	mad.lo.s32 	%r27, %r37, %r17, %r1;
	mul.wide.s32 	%rd36, %r27, 4;
	add.s64 	%rd37, %rd1, %rd36;
	ld.global.f32 	%f42, [%rd37];
	fma.rn.f32 	%f43, %f41, %f42, %f67;
	cvt.u64.u32 	%rd38, %r3;
	cvt.u64.u32 	%rd39, %r37;
	add.s64 	%rd40, %rd39, %rd38;
	shl.b64 	%rd41, %rd40, 2;
	add.s64 	%rd42, %rd2, %rd41;
	ld.global.f32 	%f44, [%rd42+4];
	mul.wide.u32 	%rd43, %r17, 4;
	add.s64 	%rd44, %rd37, %rd43;
	ld.global.f32 	%f45, [%rd44];
	fma.rn.f32 	%f46, %f44, %f45, %f43;
	ld.global.f32 	%f47, [%rd42+8];
	add.s64 	%rd45, %rd44, %rd43;
	ld.global.f32 	%f48, [%rd45];
	fma.rn.f32 	%f49, %f47, %f48, %f46;
	ld.global.f32 	%f50, [%rd42+12];
	add.s64 	%rd46, %rd45, %rd43;
	ld.global.f32 	%f51, [%rd46];
	fma.rn.f32 	%f67, %f50, %f51, %f49;
	add.s32 	%r37, %r37, 4;
$L__BB0_7:
	setp.eq.s32 	%p6, %r12, 0;
	@%p6 bra 	$L__BB0_12;
	setp.eq.s32 	%p7, %r12, 1;
	@%p7 bra 	$L__BB0_10;
	add.s32 	%r28, %r37, %r3;
	mul.wide.u32 	%rd47, %r28, 4;
	add.s64 	%rd48, %rd2, %rd47;
	ld.global.f32 	%f53, [%rd48];
	mad.lo.s32 	%r29, %r37, %r17, %r1;
	mul.wide.s32 	%rd49, %r29, 4;
	add.s64 	%rd50, %rd1, %rd49;
	ld.global.f32 	%f54, [%rd50];
	fma.rn.f32 	%f55, %f53, %f54, %f67;
	cvt.u64.u32 	%rd51, %r3;
	cvt.u64.u32 	%rd52, %r37;
	add.s64 	%rd53, %rd52, %rd51;
	shl.b64 	%rd54, %rd53, 2;
	add.s64 	%rd55, %rd2, %rd54;
	ld.global.f32 	%f56, [%rd55+4];
	mul.wide.u32 	%rd56, %r17, 4;
	add.s64 	%rd57, %rd50, %rd56;
	ld.global.f32 	%f57, [%rd57];
	fma.rn.f32 	%f67, %f56, %f57, %f55;
	add.s32 	%r37, %r37, 2;
$L__BB0_10:
	and.b32  	%r30, %r17, 1;
	setp.eq.b32 	%p8, %r30, 1;
	not.pred 	%p9, %p8;
	@%p9 bra 	$L__BB0_12;
	add.s32 	%r31, %r37, %r3;
	mul.wide.u32 	%rd58, %r31, 4;
	add.s64 	%rd59, %rd2, %rd58;
	ld.global.f32 	%f58, [%rd59];
	mad.lo.s32 	%r32, %r37, %r17, %r1;
	mul.wide.s32 	%rd60, %r32, 4;
	add.s64 	%rd61, %rd1, %rd60;
	ld.global.f32 	%f59, [%rd61];
	fma.rn.f32 	%f67, %f58, %f59, %f67;
$L__BB0_12:
	ld.param.u64 	%rd65, [_Z6matmulPfS_S_i_param_2];
	cvta.to.global.u64 	%rd62, %rd65;
	mad.lo.s32 	%r33, %r17, %r2, %r1;
	mul.wide.s32 	%rd63, %r33, 4;
	add.s64 	%rd64, %rd62, %rd63;
	st.global.f32 	[%rd64], %f67;
	ret;

}


// ===== COMPILED SASS (sm_100) =====

	.target	sm_100

	.elftype	@"ET_EXEC"


//--------------------- .note.nv.tkinfo           --------------------------
	.section	.note.nv.tkinfo,"",@"SHT_NOTE"
	.sectionflags	@"SHF_NOTE_NV_TKINFO"
	.tkinfo
        /*0018*/ 	.word	0x00000002
        /*0030*/ 	.string	""
        /*0030*/ 	.string	"ptxas"
        /*0030*/ 	.string	"Cuda compilation tools, release 13.0, V13.0.88"
        /*0030*/ 	.string	"Build cuda_13.0.r13.0/compiler.36424714_0"
        /*0030*/ 	.string	"-arch sm_100 -m 64 "



//--------------------- .note.nv.cuinfo           --------------------------
	.section	.note.nv.cuinfo,"",@"SHT_NOTE"
	.sectionflags	@"SHF_NOTE_NV_CUINFO"
        /*0018*/ 	.short	0x0002
        /*001a*/ 	.short	0x0064
        /*001c*/ 	.short	0x0082
	.zero		2


//--------------------- .nv.info                  --------------------------
	.section	.nv.info,"",@"SHT_CUDA_INFO"
	.align	4


	//----- nvinfo : EIATTR_REGCOUNT
	.align		4
        /*0000*/ 	.byte	0x04, 0x2f
        /*0002*/ 	.short	(.L_1 - .L_0)
	.align		4
.L_0:
        /*0004*/ 	.word	index@(_Z6matmulPfS_S_i)
        /*0008*/ 	.word	0x0000001e


	//----- nvinfo : EIATTR_FRAME_SIZE
	.align		4
.L_1:
        /*000c*/ 	.byte	0x04, 0x11
        /*000e*/ 	.short	(.L_3 - .L_2)
	.align		4
.L_2:
        /*0010*/ 	.word	index@(_Z6matmulPfS_S_i)
        /*0014*/ 	.word	0x00000000


	//----- nvinfo : EIATTR_MIN_STACK_SIZE
	.align		4
.L_3:
        /*0018*/ 	.byte	0x04, 0x12
        /*001a*/ 	.short	(.L_5 - .L_4)
	.align		4
.L_4:
        /*001c*/ 	.word	index@(_Z6matmulPfS_S_i)
        /*0020*/ 	.word	0x00000000
.L_5:


//--------------------- .nv.compat                --------------------------
	.section	.nv.compat,"",@"SHT_CUDA_COMPAT_INFO"
	.align	4
        /*0000*/ 	.byte	0x02, 0x09, 0x00, 0x00, 0x02, 0x02, 0x01, 0x00, 0x02, 0x05, 0x05, 0x00, 0x03, 0x07, 0x01, 0x01
        /*0010*/ 	.byte	0x02, 0x03, 0x00, 0x00, 0x02, 0x06, 0x01, 0x00, 0x04, 0x0b, 0x08, 0x00, 0x09, 0x00, 0x00, 0x00
        /*0020*/ 	.byte	0x00, 0x00, 0x00, 0x00


//--------------------- .nv.info._Z6matmulPfS_S_i --------------------------
	.section	.nv.info._Z6matmulPfS_S_i,"",@"SHT_CUDA_INFO"
	.sectionflags	@""
	.align	4


	//----- nvinfo : EIATTR_CUDA_API_VERSION
	.align		4
        /*0000*/ 	.byte	0x04, 0x37
        /*0002*/ 	.short	(.L_7 - .L_6)
.L_6:
        /*0004*/ 	.word	0x00000082


	//----- nvinfo : EIATTR_KPARAM_INFO
	.align		4
.L_7:
        /*0008*/ 	.byte	0x04, 0x17
        /*000a*/ 	.short	(.L_9 - .L_8)
.L_8:
        /*000c*/ 	.word	0x00000000
        /*0010*/ 	.short	0x0003
        /*0012*/ 	.short	0x0018
        /*0014*/ 	.byte	0x00, 0xf0, 0x11, 0x00


	//----- nvinfo : EIATTR_KPARAM_INFO
	.align		4
.L_9:
        /*0018*/ 	.byte	0x04, 0x17
        /*001a*/ 	.short	(.L_11 - .L_10)
.L_10:
        /*001c*/ 	.word	0x00000000
        /*0020*/ 	.short	0x0002
        /*0022*/ 	.short	0x0010
        /*0024*/ 	.byte	0x00, 0xf5, 0x21, 0x00


	//----- nvinfo : EIATTR_KPARAM_INFO
	.align		4
.L_11:
        /*0028*/ 	.byte	0x04, 0x17
        /*002a*/ 	.short	(.L_13 - .L_12)
.L_12:
        /*002c*/ 	.word	0x00000000
        /*0030*/ 	.short	0x0001
        /*0032*/ 	.short	0x0008
        /*0034*/ 	.byte	0x00, 0xf5, 0x21, 0x00


	//----- nvinfo : EIATTR_KPARAM_INFO
	.align		4
.L_13:
        /*0038*/ 	.byte	0x04, 0x17
        /*003a*/ 	.short	(.L_15 - .L_14)
.L_14:
        /*003c*/ 	.word	0x00000000
        /*0040*/ 	.short	0x0000
        /*0042*/ 	.short	0x0000
        /*0044*/ 	.byte	0x00, 0xf5, 0x21, 0x00


	//----- nvinfo : EIATTR_SPARSE_MMA_MASK
	.align		4
.L_15:
        /*0048*/ 	.byte	0x03, 0x50
        /*004a*/ 	.short	0x0000


	//----- nvinfo : EIATTR_MAXREG_COUNT
	.align		4
        /*004c*/ 	.byte	0x03, 0x1b
        /*004e*/ 	.short	0x00ff


	//----- nvinfo : EIATTR_MERCURY_ISA_VERSION
	.align		4
        /*0050*/ 	.byte	0x03, 0x5f
        /*0052*/ 	.short	0x0101


	//----- nvinfo : EIATTR_VRC_CTA_INIT_COUNT
	.align		4
        /*0054*/ 	.byte	0x02, 0x4a
	.zero		1
	.zero		1


	//----- nvinfo : EIATTR_EXIT_INSTR_OFFSETS
	.align		4
        /*0058*/ 	.byte	0x04, 0x1c
        /*005a*/ 	.short	(.L_17 - .L_16)


	//   ....[0]....
.L_16:
        /*005c*/ 	.word	0x00000ab0


	//----- nvinfo : EIATTR_CBANK_PARAM_SIZE
	.align		4
.L_17:
        /*0060*/ 	.byte	0x03, 0x19
        /*0062*/ 	.short	0x001c


	//----- nvinfo : EIATTR_PARAM_CBANK
	.align		4
        /*0064*/ 	.byte	0x04, 0x0a
        /*0066*/ 	.short	(.L_19 - .L_18)
	.align		4
.L_18:
        /*0068*/ 	.word	index@(.nv.constant0._Z6matmulPfS_S_i)
        /*006c*/ 	.short	0x0380
        /*006e*/ 	.short	0x001c


	//----- nvinfo : EIATTR_SW_WAR
	.align		4
.L_19:
        /*0070*/ 	.byte	0x04, 0x36
        /*0072*/ 	.short	(.L_21 - .L_20)
.L_20:
        /*0074*/ 	.word	0x00000008
.L_21:


//--------------------- .nv.callgraph             --------------------------
	.section	.nv.callgraph,"",@"SHT_CUDA_CALLGRAPH"
	.align	4
	.sectionentsize	8
	.align		4
        /*0000*/ 	.word	0x00000000
	.align		4
        /*0004*/ 	.word	0xffffffff
	.align		4
        /*0008*/ 	.word	0x00000000
	.align		4
        /*000c*/ 	.word	0xfffffffe
	.align		4
        /*0010*/ 	.word	0x00000000
	.align		4
        /*0014*/ 	.word	0xfffffffd
	.align		4
        /*0018*/ 	.word	0x00000000
	.align		4
        /*001c*/ 	.word	0xfffffffc


//--------------------- .text._Z6matmulPfS_S_i    --------------------------
	.section	.text._Z6matmulPfS_S_i,"ax",@progbits
	.align	128
        .global         _Z6matmulPfS_S_i
        .type           _Z6matmulPfS_S_i,@function
        .size           _Z6matmulPfS_S_i,(.L_x_5 - _Z6matmulPfS_S_i)
        .other          _Z6matmulPfS_S_i,@"STO_CUDA_ENTRY STV_DEFAULT"
_Z6matmulPfS_S_i:
.text._Z6matmulPfS_S_i:
[----:B------:R-:W-:Y:S01]  /*0000*/  LDC R1, c[0x0][0x37c] ;  /* 0x0000df00ff017b82 */ /* 0x000fe20000000800 */
[----:B------:R-:W0:Y:S01]  /*0010*/  S2R R3, SR_TID.X ;  /* 0x0000000000037919 */ /* 0x000e220000002100 */
[----:B------:R-:W1:Y:S06]  /*0020*/  LDCU UR18, c[0x0][0x398] ;  /* 0x00007300ff1277ac */ /* 0x000e6c0008000800 */
[----:B------:R-:W0:Y:S01]  /*0030*/  LDC R0, c[0x0][0x360] ;  /* 0x0000d800ff007b82 */ /* 0x000e220000000800 */
[----:B------:R-:W-:Y:S01]  /*0040*/  HFMA2 R12, -RZ, RZ, 0, 0 ;  /* 0x00000000ff0c7431 */ /* 0x000fe200000001ff */
[----:B------:R-:W2:Y:S01]  /*0050*/  S2R R2, SR_TID.Y ;  /* 0x0000000000027919 */ /* 0x000ea20000002200 */
[----:B------:R-:W3:Y:S05]  /*0060*/  LDCU.64 UR16, c[0x0][0x358] ;  /* 0x00006b00ff1077ac */ /* 0x000eea0008000a00 */
[----:B------:R-:W0:Y:S08]  /*0070*/  S2UR UR4, SR_CTAID.X ;  /* 0x00000000000479c3 */ /* 0x000e300000002500 */
[----:B------:R-:W2:Y:S01]  /*0080*/  S2UR UR5, SR_CTAID.Y ;  /* 0x00000000000579c3 */ /* 0x000ea20000002600 */
[----:B-1----:R-:W-:-:S07]  /*0090*/  UISETP.GE.AND UP0, UPT, UR18, 0x1, UPT ;  /* 0x000000011200788c */ /* 0x002fce000bf06270 */
[----:B------:R-:W2:Y:S01]  /*00a0*/  LDC R13, c[0x0][0x364] ;  /* 0x0000d900ff0d7b82 */ /* 0x000ea20000000800 */
[----:B0-----:R-:W-:Y:S02]  /*00b0*/  IMAD R0, R0, UR4, R3 ;  /* 0x0000000400007c24 */ /* 0x001fe4000f8e0203 */
[----:B--2---:R-:W-:Y:S01]  /*00c0*/  IMAD R13, R13, UR5, R2 ;  /* 0x000000050d0d7c24 */ /* 0x004fe2000f8e0202 */
[----:B---3--:R-:W-:Y:S06]  /*00d0*/  BRA.U !UP0, `(.L_x_0) ;  /* 0x0000000908647547 */ /* 0x008fec000b800000 */
[----:B------:R-:W-:Y:S02]  /*00e0*/  UISETP.GE.U32.AND UP1, UPT, UR18, 0x8, UPT ;  /* 0x000000081200788c */ /* 0x000fe4000bf26070 */
[----:B------:R-:W-:Y:S01]  /*00f0*/  IMAD R5, R13, UR18, RZ ;  /* 0x000000120d057c24 */ /* 0x000fe2000f8e02ff */
[----:B------:R-:W-:Y:S01]  /*0100*/  ULOP3.LUT UR19, UR18, 0x7, URZ, 0xc0, !UPT ;  /* 0x0000000712137892 */ /* 0x000fe2000f8ec0ff */
[----:B------:R-:W-:Y:S01]  /*0110*/  MOV R12, RZ ;  /* 0x000000ff000c7202 */ /* 0x000fe20000000f00 */
[----:B------:R-:W-:Y:S02]  /*0120*/  UMOV UR4, URZ ;  /* 0x000000ff00047c82 */ /* 0x000fe40008000000 */
[----:B------:R-:W-:Y:S02]  /*0130*/  UISETP.NE.AND UP0, UPT, UR19, URZ, UPT ;  /* 0x000000ff1300728c */ /* 0x000fe4000bf05270 */
[----:B------:R-:W-:Y:S09]  /*0140*/  BRA.U !UP1, `(.L_x_1) ;  /* 0x0000000509087547 */ /* 0x000ff2000b800000 */
[----:B------:R-:W0:Y:S01]  /*0150*/  LDCU.128 UR20, c[0x0][0x380] ;  /* 0x00007000ff1477ac */ /* 0x000e220008000c00 */
[----:B------:R-:W-:Y:S02]  /*0160*/  MOV R12, RZ ;  /* 0x000000ff000c7202 */ /* 0x000fe40000000f00 */
[----:B------:R-:W-:Y:S01]  /*0170*/  MOV R14, R0 ;  /* 0x00000000000e7202 */ /* 0x000fe20000000f00 */
[----:B------:R-:W-:-:S04]  /*0180*/  ULOP3.LUT UR4, UR18, 0x7ffffff8, URZ, 0xc0, !UPT ;  /* 0x7ffffff812047892 */ /* 0x000fc8000f8ec0ff */
[----:B------:R-:W-:Y:S01]  /*0190*/  UIADD3 UR5, UPT, UPT, -UR4, URZ, URZ ;  /* 0x000000ff04057290 */ /* 0x000fe2000fffe1ff */
[----:B0-----:R-:W-:Y:S01]  /*01a0*/  MOV R2, UR20 ;  /* 0x0000001400027c02 */ /* 0x001fe20008000f00 */
[----:B------:R-:W-:Y:S01]  /*01b0*/  UIMAD.WIDE.U32 UR6, UR18, 0xc, UR22 ;  /* 0x0000000c120678a5 */ /* 0x000fe2000f8e0016 */
[----:B------:R-:W-:Y:S01]  /*01c0*/  MOV R3, UR21 ;  /* 0x0000001500037c02 */ /* 0x000fe20008000f00 */
[----:B------:R-:W-:Y:S02]  /*01d0*/  UIMAD.WIDE.U32 UR8, UR18, 0x10, UR22 ;  /* 0x00000010120878a5 */ /* 0x000fe4000f8e0016 */
[----:B------:R-:W-:Y:S01]  /*01e0*/  UIMAD.WIDE.U32 UR10, UR18, 0x14, UR22 ;  /* 0x00000014120a78a5 */ /* 0x000fe2000f8e0016 */
[----:B------:R-:W-:Y:S01]  /*01f0*/  IMAD.WIDE.U32 R2, R5, 0x4, R2 ;  /* 0x0000000405027825 */ /* 0x000fe200078e0002 */
[----:B------:R-:W-:Y:S02]  /*0200*/  UIMAD.WIDE.U32 UR12, UR18, 0x18, UR22 ;  /* 0x00000018120c78a5 */ /* 0x000fe4000f8e0016 */
[----:B------:R-:W-:Y:S01]  /*0210*/  UIMAD.WIDE.U32 UR14, UR18, 0x1c, UR22 ;  /* 0x0000001c120e78a5 */ /* 0x000fe2000f8e0016 */
[----:B------:R-:W-:-:S04]  /*0220*/  IADD3 R2, P0, PT, R2, 0x10, RZ ;  /* 0x0000001002027810 */ /* 0x000fc80007f1e0ff */
[----:B------:R-:W-:-:S09]  /*0230*/  IADD3.X R3, PT, PT, RZ, R3, RZ, P0, !PT ;  /* 0x00000003ff037210 */ /* 0x000fd200007fe4ff */
.L_x_2:
[----:B------:R-:W-:Y:S01]  /*0240*/  HFMA2 R23, -RZ, RZ, 0, 2.384185791015625e-07 ;  /* 0x00000004ff177431 */ /* 0x000fe200000001ff */
[----:B------:R-:W-:Y:S01]  /*0250*/  UIMAD.WIDE.U32 UR24, UR18, 0x4, UR22 ;  /* 0x00000004121878a5 */ /* 0x000fe2000f8e0016 */
[----:B------:R-:W2:Y:S01]  /*0260*/  LDG.E R21, desc[UR16][R2.64+-0x10] ;  /* 0xfffff01002157981 */ /* 0x000ea2000c1e1900 */
[----:B------:R-:W-:Y:S01]  /*0270*/  UIMAD.WIDE.U32 UR20, UR18, 0x8, UR22 ;  /* 0x00000008121478a5 */ /* 0x000fe2000f8e0016 */
[----:B------:R-:W-:Y:S02]  /*0280*/  IMAD.MOV.U32 R11, RZ, RZ, 0x4 ;  /* 0x00000004ff0b7424 */ /* 0x000fe400078e00ff */
[----:B------:R-:W-:Y:S01]  /*0290*/  HFMA2 R7, -RZ, RZ, 0, 2.384185791015625e-07 ;  /* 0x00000004ff077431 */ /* 0x000fe200000001ff */
[----:B------:R-:W3:Y:S01]  /*02a0*/  LDG.E R19, desc[UR16][R2.64+-0xc] ;  /* 0xfffff41002137981 */ /* 0x000ee2000c1e1900 */
[----:B------:R-:W-:Y:S02]  /*02b0*/  MOV R8, UR24 ;  /* 0x0000001800087c02 */ /* 0x000fe40008000f00 */
[----:B------:R-:W-:Y:S01]  /*02c0*/  MOV R9, UR25 ;  /* 0x0000001900097c02 */ /* 0x000fe20008000f00 */
[C---:B------:R-:W-:Y:S01]  /*02d0*/  IMAD.WIDE R22, R14.reuse, R23, UR22 ;  /* 0x000000160e167e25 */ /* 0x040fe2000f8e0217 */
[----:B------:R-:W-:Y:S01]  /*02e0*/  MOV R24, UR20 ;  /* 0x0000001400187c02 */ /* 0x000fe20008000f00 */
[----:B------:R-:W4:Y:S01]  /*02f0*/  LDG.E R17, desc[UR16][R2.64+-0x8] ;  /* 0xfffff81002117981 */ /* 0x000f22000c1e1900 */
[----:B------:R-:W-:Y:S01]  /*0300*/  MOV R25, UR21 ;  /* 0x0000001500197c02 */ /* 0x000fe20008000f00 */
[----:B------:R-:W-:-:S02]  /*0310*/  IMAD.WIDE R8, R14, 0x4, R8 ;  /* 0x000000040e087825 */ /* 0x000fc400078e0208 */
[----:B------:R-:W2:Y:S02]  /*0320*/  LDG.E R22, desc[UR16][R22.64] ;  /* 0x0000001016167981 */ /* 0x000ea4000c1e1900 */
[C---:B------:R-:W-:Y:S01]  /*0330*/  IMAD.WIDE R24, R14.reuse, 0x4, R24 ;  /* 0x000000040e187825 */ /* 0x040fe200078e0218 */
[----:B------:R-:W-:Y:S01]  /*0340*/  MOV R5, 0x4 ;  /* 0x0000000400057802 */ /* 0x000fe20000000f00 */
[----:B------:R0:W3:Y:S02]  /*0350*/  LDG.E R20, desc[UR16][R8.64] ;  /* 0x0000001008147981 */ /* 0x0000e4000c1e1900 */
[C---:B------:R-:W-:Y:S02]  /*0360*/  IMAD.WIDE R10, R14.reuse, R11, UR6 ;  /* 0x000000060e0a7e25 */ /* 0x040fe4000f8e020b */
[----:B------:R-:W4:Y:S02]  /*0370*/  LDG.E R18, desc[UR16][R24.64] ;  /* 0x0000001018127981 */ /* 0x000f24000c1e1900 */
[----:B------:R-:W-:-:S04]  /*0380*/  IMAD.WIDE R4, R14, R5, UR8 ;  /* 0x000000080e047e25 */ /* 0x000fc8000f8e0205 */
[----:B------:R-:W-:Y:S01]  /*0390*/  HFMA2 R27, -RZ, RZ, 0, 2.384185791015625e-07 ;  /* 0x00000004ff1b7431 */ /* 0x000fe200000001ff */
[----:B------:R1:W5:Y:S01]  /*03a0*/  LDG.E R16, desc[UR16][R10.64] ;  /* 0x000000100a107981 */ /* 0x000362000c1e1900 */
[----:B0-----:R-:W-:-:S03]  /*03b0*/  MOV R9, 0x4 ;  /* 0x0000000400097802 */ /* 0x001fc60000000f00 */
[----:B------:R-:W5:Y:S01]  /*03c0*/  LDG.E R15, desc[UR16][R2.64+-0x4] ;  /* 0xfffffc10020f7981 */ /* 0x000f62000c1e1900 */
[----:B------:R-:W-:-:S03]  /*03d0*/  IMAD.WIDE R6, R14, R7, UR10 ;  /* 0x0000000a0e067e25 */ /* 0x000fc6000f8e0207 */
[----:B------:R0:W5:Y:S01]  /*03e0*/  LDG.E R4, desc[UR16][R4.64] ;  /* 0x0000001004047981 */ /* 0x000162000c1e1900 */
[----:B------:R-:W-:-:S03]  /*03f0*/  IMAD.WIDE R8, R14, R9, UR12 ;  /* 0x0000000c0e087e25 */ /* 0x000fc6000f8e0209 */
[----:B------:R-:W5:Y:S01]  /*0400*/  LDG.E R23, desc[UR16][R2.64] ;  /* 0x0000001002177981 */ /* 0x000f62000c1e1900 */
[----:B-1----:R-:W-:-:S03]  /*0410*/  IMAD.WIDE R10, R14, R27, UR14 ;  /* 0x0000000e0e0a7e25 */ /* 0x002fc6000f8e021b */
[----:B------:R-:W5:Y:S04]  /*0420*/  LDG.E R7, desc[UR16][R6.64] ;  /* 0x0000001006077981 */ /* 0x000f68000c1e1900 */
[----:B------:R-:W5:Y:S04]  /*0430*/  LDG.E R24, desc[UR16][R2.64+0x4] ;  /* 0x0000041002187981 */ /* 0x000f68000c1e1900 */
[----:B------:R-:W5:Y:S04]  /*0440*/  LDG.E R8, desc[UR16][R8.64] ;  /* 0x0000001008087981 */ /* 0x000f68000c1e1900 */
[----:B------:R-:W5:Y:S04]  /*0450*/  LDG.E R25, desc[UR16][R2.64+0x8] ;  /* 0x0000081002197981 */ /* 0x000f68000c1e1900 */
[----:B------:R-:W5:Y:S04]  /*0460*/  LDG.E R10, desc[UR16][R10.64] ;  /* 0x000000100a0a7981 */ /* 0x000f68000c1e1900 */
[----:B------:R1:W5:Y:S01]  /*0470*/  LDG.E R27, desc[UR16][R2.64+0xc] ;  /* 0x00000c10021b7981 */ /* 0x000362000c1e1900 */
[----:B------:R-:W-:-:S04]  /*0480*/  UIADD3 UR5, UPT, UPT, UR5, 0x8, URZ ;  /* 0x0000000805057890 */ /* 0x000fc8000fffe0ff */
[----:B------:R-:W-:Y:S01]  /*0490*/  UISETP.NE.AND UP1, UPT, UR5, URZ, UPT ;  /* 0x000000ff0500728c */ /* 0x000fe2000bf25270 */
[----:B0-----:R-:W-:Y:S02]  /*04a0*/  MOV R5, UR18 ;  /* 0x0000001200057c02 */ /* 0x001fe40008000f00 */
[----:B-1----:R-:W-:Y:S02]  /*04b0*/  IADD3 R2, P0, PT, R2, 0x20, RZ ;  /* 0x0000002002027810 */ /* 0x002fe40007f1e0ff */
[----:B------:R-:W-:Y:S02]  /*04c0*/  LEA R14, R5, R14, 0x3 ;  /* 0x0000000e050e7211 */ /* 0x000fe400078e18ff */
[----:B------:R-:W-:Y:S01]  /*04d0*/  IADD3.X R3, PT, PT, RZ, R3, RZ, P0, !PT ;  /* 0x00000003ff037210 */ /* 0x000fe200007fe4ff */
[----:B--2---:R-:W-:-:S04]  /*04e0*/  FFMA R22, R21, R22, R12 ;  /* 0x0000001615167223 */ /* 0x004fc8000000000c */
[----:B---3--:R-:W-:-:S04]  /*04f0*/  FFMA R20, R19, R20, R22 ;  /* 0x0000001413147223 */ /* 0x008fc80000000016 */
[----:B----4-:R-:W-:-:S04]  /*0500*/  FFMA R18, R17, R18, R20 ;  /* 0x0000001211127223 */ /* 0x010fc80000000014 */
[----:B-----5:R-:W-:-:S04]  /*0510*/  FFMA R16, R15, R16, R18 ;  /* 0x000000100f107223 */ /* 0x020fc80000000012 */
[----:B------:R-:W-:-:S04]  /*0520*/  FFMA R23, R23, R4, R16 ;  /* 0x0000000417177223 */ /* 0x000fc80000000010 */
[----:B------:R-:W-:-:S04]  /*0530*/  FFMA R24, R24, R7, R23 ;  /* 0x0000000718187223 */ /* 0x000fc80000000017 */
[----:B------:R-:W-:-:S04]  /*0540*/  FFMA R8, R25, R8, R24 ;  /* 0x0000000819087223 */ /* 0x000fc80000000018 */
[----:B------:R-:W-:Y:S01]  /*0550*/  FFMA R12, R27, R10, R8 ;  /* 0x0000000a1b0c7223 */ /* 0x000fe20000000008 */
[----:B------:R-:W-:Y:S06]  /*0560*/  BRA.U UP1, `(.L_x_2) ;  /* 0xfffffffd01347547 */ /* 0x000fec000b83ffff */
.L_x_1:
[----:B------:R-:W-:Y:S05]  /*0570*/  BRA.U !UP0, `(.L_x_0) ;  /* 0x00000005083c7547 */ /* 0x000fea000b800000 */
[----:B------:R-:W-:Y:S01]  /*0580*/  UISETP.GE.U32.AND UP0, UPT, UR19, 0x4, UPT ;  /* 0x000000041300788c */ /* 0x000fe2000bf06070 */
[----:B------:R-:W-:Y:S01]  /*0590*/  IMAD R2, R13, UR18, RZ ;  /* 0x000000120d027c24 */ /* 0x000fe2000f8e02ff */
[----:B------:R-:W-:-:S04]  /*05a0*/  ULOP3.LUT UR5, UR18, 0x3, URZ, 0xc0, !UPT ;  /* 0x0000000312057892 */ /* 0x000fc8000f8ec0ff */
[----:B------:R-:W-:-:S03]  /*05b0*/  UISETP.NE.AND UP1, UPT, UR5, URZ, UPT ;  /* 0x000000ff0500728c */ /* 0x000fc6000bf25270 */
[----:B------:R-:W-:Y:S08]  /*05c0*/  BRA.U !UP0, `(.L_x_3) ;  /* 0x00000001087c7547 */ /* 0x000ff0000b800000 */
[----:B------:R-:W0:Y:S01]  /*05d0*/  LDC.64 R6, c[0x0][0x388] ;  /* 0x0000e200ff067b82 */ /* 0x000e220000000a00 */
[----:B------:R-:W1:Y:S01]  /*05e0*/  LDCU.64 UR6, c[0x0][0x380] ;  /* 0x00007000ff0677ac */ /* 0x000e620008000a00 */
[----:B------:R-:W-:Y:S01]  /*05f0*/  MOV R5, UR4 ;  /* 0x0000000400057c02 */ /* 0x000fe20008000f00 */
[C---:B------:R-:W-:Y:S01]  /*0600*/  VIADD R3, R2.reuse, UR4 ;  /* 0x0000000402037c36 */ /* 0x040fe20008000000 */
[----:B------:R-:W-:Y:S02]  /*0610*/  MOV R11, UR18 ;  /* 0x00000012000b7c02 */ /* 0x000fe40008000f00 */
[----:B------:R-:W-:Y:S01]  /*0620*/  IADD3 R14, P0, PT, R2, UR4, RZ ;  /* 0x00000004020e7c10 */ /* 0x000fe2000ff1e0ff */
[----:B------:R-:W-:Y:S01]  /*0630*/  IMAD R5, R5, UR18, R0 ;  /* 0x0000001205057c24 */ /* 0x000fe2000f8e0200 */
[----:B------:R-:W2:Y:S01]  /*0640*/  LDC.64 R8, c[0x0][0x380] ;  /* 0x0000e000ff087b82 */ /* 0x000ea20000000a00 */
[----:B------:R-:W-:Y:S02]  /*0650*/  MOV R15, UR18 ;  /* 0x00000012000f7c02 */ /* 0x000fe40008000f00 */
[----:B------:R-:W-:Y:S01]  /*0660*/  MOV R17, UR18 ;  /* 0x0000001200117c02 */ /* 0x000fe20008000f00 */
[----:B0-----:R-:W-:-:S04]  /*0670*/  IMAD.WIDE R6, R5, 0x4, R6 ;  /* 0x0000000405067825 */ /* 0x001fc800078e0206 */
[----:B------:R-:W-:Y:S02]  /*0680*/  IMAD.WIDE.U32 R10, R11, 0x4, R6 ;  /* 0x000000040b0a7825 */ /* 0x000fe400078e0006 */
[----:B------:R-:W3:Y:S02]  /*0690*/  LDG.E R6, desc[UR16][R6.64] ;  /* 0x0000001006067981 */ /* 0x000ee4000c1e1900 */
[----:B--2---:R-:W-:Y:S01]  /*06a0*/  IMAD.WIDE.U32 R8, R3, 0x4, R8 ;  /* 0x0000000403087825 */ /* 0x004fe200078e0008 */
[----:B------:R-:W-:Y:S02]  /*06b0*/  IADD3.X R3, PT, PT, RZ, RZ, RZ, P0, !PT ;  /* 0x000000ffff037210 */ /* 0x000fe400007fe4ff */
[----:B-1----:R-:W-:-:S03]  /*06c0*/  LEA R4, P0, R14, UR6, 0x2 ;  /* 0x000000060e047c11 */ /* 0x002fc6000f8010ff */
[----:B------:R-:W3:Y:S01]  /*06d0*/  LDG.E R9, desc[UR16][R8.64] ;  /* 0x0000001008097981 */ /* 0x000ee2000c1e1900 */
[----:B------:R-:W-:Y:S01]  /*06e0*/  LEA.HI.X R5, R14, UR7, R3, 0x2, P0 ;  /* 0x000000070e057c11 */ /* 0x000fe200080f1403 */
[----:B------:R-:W-:Y:S02]  /*06f0*/  IMAD.WIDE.U32 R14, R15, 0x4, R10 ;  /* 0x000000040f0e7825 */ /* 0x000fe400078e000a */
[----:B------:R-:W2:Y:S04]  /*0700*/  LDG.E R3, desc[UR16][R10.64] ;  /* 0x000000100a037981 */ /* 0x000ea8000c1e1900 */
[----:B------:R-:W2:Y:S01]  /*0710*/  LDG.E R18, desc[UR16][R4.64+0x4] ;  /* 0x0000041004127981 */ /* 0x000ea2000c1e1900 */
[----:B------:R-:W-:-:S03]  /*0720*/  IMAD.WIDE.U32 R16, R17, 0x4, R14 ;  /* 0x0000000411107825 */ /* 0x000fc600078e000e */
[----:B------:R-:W4:Y:S04]  /*0730*/  LDG.E R19, desc[UR16][R14.64] ;  /* 0x000000100e137981 */ /* 0x000f28000c1e1900 */
[----:B------:R-:W4:Y:S04]  /*0740*/  LDG.E R20, desc[UR16][R4.64+0x8] ;  /* 0x0000081004147981 */ /* 0x000f28000c1e1900 */
[----:B------:R-:W5:Y:S04]  /*0750*/  LDG.E R22, desc[UR16][R4.64+0xc] ;  /* 0x00000c1004167981 */ /* 0x000f68000c1e1900 */
[----:B------:R-:W5:Y:S01]  /*0760*/  LDG.E R16, desc[UR16][R16.64] ;  /* 0x0000001010107981 */ /* 0x000f62000c1e1900 */
[----:B------:R-:W-:Y:S01]  /*0770*/  UIADD3 UR4, UPT, UPT, UR4, 0x4, URZ ;  /* 0x0000000404047890 */ /* 0x000fe2000fffe0ff */
[----:B---3--:R-:W-:-:S04]  /*0780*/  FFMA R9, R9, R6, R12 ;  /* 0x0000000609097223 */ /* 0x008fc8000000000c */
[----:B--2---:R-:W-:-:S04]  /*0790*/  FFMA R3, R18, R3, R9 ;  /* 0x0000000312037223 */ /* 0x004fc80000000009 */
[----:B----4-:R-:W-:-:S04]  /*07a0*/  FFMA R3, R20, R19, R3 ;  /* 0x0000001314037223 */ /* 0x010fc80000000003 */
[----:B-----5:R-:W-:-:S07]  /*07b0*/  FFMA R12, R22, R16, R3 ;  /* 0x00000010160c7223 */ /* 0x020fce0000000003 */
.L_x_3:
[----:B------:R-:W-:Y:S05]  /*07c0*/  BRA.U !UP1, `(.L_x_0) ;  /* 0x0000000109a87547 */ /* 0x000fea000b800000 */
[----:B------:R-:W-:Y:S01]  /*07d0*/  UISETP.NE.AND UP0, UPT, UR5, 0x1, UPT ;  /* 0x000000010500788c */ /* 0x000fe2000bf05270 */
[----:B------:R-:W-:Y:S01]  /*07e0*/  MOV R9, UR4 ;  /* 0x0000000400097c02 */ /* 0x000fe20008000f00 */
[----:B------:R-:W-:Y:S02]  /*07f0*/  ULOP3.LUT UR5, UR18, 0x1, URZ, 0xc0, !UPT ;  /* 0x0000000112057892 */ /* 0x000fe4000f8ec0ff */
[----:B------:R-:W-:Y:S02]  /*0800*/  MOV R17, UR18 ;  /* 0x0000001200117c02 */ /* 0x000fe40008000f00 */
[----:B------:R-:W-:Y:S01]  /*0810*/  UISETP.NE.U32.AND UP1, UPT, UR5, 0x1, UPT ;  /* 0x000000010500788c */ /* 0x000fe2000bf25070 */
[----:B------:R-:W-:-:S04]  /*0820*/  PLOP3.LUT P1, PT, PT, PT, UP0, 0x80, 0x8 ;  /* 0x000000000008781c */ /* 0x000fc80003f2f008 */
[----:B------:R-:W0:Y:S01]  /*0830*/  @UP0 LDCU.128 UR8, c[0x0][0x380] ;  /* 0x00007000ff0807ac */ /* 0x000e220008000c00 */
[----:B------:R-:W-:Y:S01]  /*0840*/  PLOP3.LUT P0, PT, PT, PT, UP1, 0x80, 0x8 ;  /* 0x000000000008781c */ /* 0x000fe20003f0f018 */
[----:B------:R-:W1:Y:S04]  /*0850*/  @UP0 LDCU.64 UR6, c[0x0][0x380] ;  /* 0x00007000ff0607ac */ /* 0x000e680008000a00 */
[----:B------:R-:W2:Y:S03]  /*0860*/  @!UP1 LDCU.128 UR12, c[0x0][0x380] ;  /* 0x00007000ff0c97ac */ /* 0x000ea60008000c00 */
[C---:B------:R-:W-:Y:S02]  /*0870*/  @P1 IADD3 R3, PT, PT, R2.reuse, UR4, RZ ;  /* 0x0000000402031c10 */ /* 0x040fe4000fffe0ff */
[----:B------:R-:W-:Y:S01]  /*0880*/  @P1 IADD3 R5, P2, PT, R2, UR4, RZ ;  /* 0x0000000402051c10 */ /* 0x000fe2000ff5e0ff */
[----:B------:R-:W-:-:S03]  /*0890*/  @UP0 UIADD3 UR4, UPT, UPT, UR4, 0x2, URZ ;  /* 0x0000000204040890 */ /* 0x000fc6000fffe0ff */
[----:B------:R-:W-:Y:S02]  /*08a0*/  @P1 IADD3.X R8, PT, PT, RZ, RZ, RZ, P2, !PT ;  /* 0x000000ffff081210 */ /* 0x000fe400017fe4ff */
[----:B0-----:R-:W-:Y:S01]  /*08b0*/  MOV R14, UR8 ;  /* 0x00000008000e7c02 */ /* 0x001fe20008000f00 */
[----:B------:R-:W-:Y:S01]  /*08c0*/  IMAD.U32 R6, RZ, RZ, UR10 ;  /* 0x0000000aff067e24 */ /* 0x000fe2000f8e00ff */
[----:B------:R-:W-:Y:S02]  /*08d0*/  MOV R15, UR9 ;  /* 0x00000009000f7c02 */ /* 0x000fe40008000f00 */
[----:B------:R-:W-:Y:S02]  /*08e0*/  MOV R7, UR11 ;  /* 0x0000000b00077c02 */ /* 0x000fe40008000f00 */
[----:B-1----:R-:W-:Y:S01]  /*08f0*/  @P1 LEA R4, P2, R5, UR6, 0x2 ;  /* 0x0000000605041c11 */ /* 0x002fe2000f8410ff */
[----:B------:R-:W-:-:S04]  /*0900*/  @P1 IMAD.WIDE.U32 R14, R3, 0x4, R14 ;  /* 0x00000004030e1825 */ /* 0x000fc800078e000e */
[----:B------:R-:W-:Y:S01]  /*0910*/  @P1 IMAD R3, R9, UR18, R0 ;  /* 0x0000001209031c24 */ /* 0x000fe2000f8e0200 */
[----:B------:R-:W-:-:S03]  /*0920*/  MOV R21, UR4 ;  /* 0x0000000400157c02 */ /* 0x000fc60008000f00 */
[----:B------:R-:W-:Y:S01]  /*0930*/  @P1 IMAD.WIDE R6, R3, 0x4, R6 ;  /* 0x0000000403061825 */ /* 0x000fe200078e0206 */
[----:B------:R-:W-:Y:S01]  /*0940*/  @P1 LEA.HI.X R5, R5, UR7, R8, 0x2, P2 ;  /* 0x0000000705051c11 */ /* 0x000fe200090f1408 */
[----:B------:R-:W3:Y:S01]  /*0950*/  @P1 LDG.E R3, desc[UR16][R14.64] ;  /* 0x000000100e031981 */ /* 0x000ee2000c1e1900 */
[----:B--2---:R-:W-:Y:S01]  /*0960*/  MOV R8, UR12 ;  /* 0x0000000c00087c02 */ /* 0x004fe20008000f00 */
[----:B------:R-:W-:Y:S01]  /*0970*/  @!P0 IMAD R21, R21, UR18, R0 ;  /* 0x0000001215158c24 */ /* 0x000fe2000f8e0200 */
[----:B------:R-:W-:Y:S01]  /*0980*/  MOV R9, UR13 ;  /* 0x0000000d00097c02 */ /* 0x000fe20008000f00 */
[----:B------:R-:W-:Y:S01]  /*0990*/  @P1 IMAD.WIDE.U32 R16, R17, 0x4, R6 ;  /* 0x0000000411101825 */ /* 0x000fe200078e0006 */
[----:B------:R-:W-:Y:S01]  /*09a0*/  @!P0 IADD3 R19, PT, PT, R2, UR4, RZ ;  /* 0x0000000402138c10 */ /* 0x000fe2000fffe0ff */
[----:B------:R-:W3:Y:S01]  /*09b0*/  @P1 LDG.E R6, desc[UR16][R6.64] ;  /* 0x0000001006061981 */ /* 0x000ee2000c1e1900 */
[----:B------:R-:W-:Y:S02]  /*09c0*/  MOV R10, UR14 ;  /* 0x0000000e000a7c02 */ /* 0x000fe40008000f00 */
[----:B------:R-:W-:Y:S01]  /*09d0*/  MOV R11, UR15 ;  /* 0x0000000f000b7c02 */ /* 0x000fe20008000f00 */
[----:B------:R-:W-:Y:S01]  /*09e0*/  @!P0 IMAD.WIDE.U32 R8, R19, 0x4, R8 ;  /* 0x0000000413088825 */ /* 0x000fe200078e0008 */
[----:B------:R-:W2:Y:S03]  /*09f0*/  @P1 LDG.E R16, desc[UR16][R16.64] ;  /* 0x0000001010101981 */ /* 0x000ea6000c1e1900 */
[----:B------:R-:W-:Y:S01]  /*0a00*/  @!P0 IMAD.WIDE R10, R21, 0x4, R10 ;  /* 0x00000004150a8825 */ /* 0x000fe200078e020a */
[----:B------:R-:W2:Y:S04]  /*0a10*/  @P1 LDG.E R4, desc[UR16][R4.64+0x4] ;  /* 0x0000041004041981 */ /* 0x000ea8000c1e1900 */
[----:B------:R-:W4:Y:S04]  /*0a20*/  @!P0 LDG.E R9, desc[UR16][R8.64] ;  /* 0x0000001008098981 */ /* 0x000f28000c1e1900 */
[----:B------:R-:W4:Y:S01]  /*0a30*/  @!P0 LDG.E R10, desc[UR16][R10.64] ;  /* 0x000000100a0a8981 */ /* 0x000f22000c1e1900 */
[----:B---3--:R-:W-:-:S04]  /*0a40*/  @P1 FFMA R3, R3, R6, R12 ;  /* 0x0000000603031223 */ /* 0x008fc8000000000c */
[----:B--2---:R-:W-:-:S04]  /*0a50*/  @P1 FFMA R12, R4, R16, R3 ;  /* 0x00000010040c1223 */ /* 0x004fc80000000003 */
[----:B----4-:R-:W-:-:S07]  /*0a60*/  @!P0 FFMA R12, R9, R10, R12 ;  /* 0x0000000a090c8223 */ /* 0x010fce000000000c */
.L_x_0:
[----:B------:R-:W0:Y:S01]  /*0a70*/  LDC.64 R2, c[0x0][0x390] ;  /* 0x0000e400ff027b82 */ /* 0x000e220000000a00 */
[----:B------:R-:W-:-:S04]  /*0a80*/  IMAD R13, R13, UR18, R0 ;  /* 0x000000120d0d7c24 */ /* 0x000fc8000f8e0200 */
[----:B0-----:R-:W-:-:S05]  /*0a90*/  IMAD.WIDE R2, R13, 0x4, R2 ;  /* 0x000000040d027825 */ /* 0x001fca00078e0202 */
[----:B------:R-:W-:Y:S01]  /*0aa0*/  STG.E desc[UR16][R2.64], R12 ;  /* 0x0000000c02007986 */ /* 0x000fe2000c101910 */
[----:B------:R-:W-:Y:S05]  /*0ab0*/  EXIT ;  /* 0x000000000000794d */ /* 0x000fea0003800000 */
.L_x_4:
[----:B------:R-:W-:-:S00]  /*0ac0*/  BRA `(.L_x_4) ;  /* 0xfffffffc00fc7947 */ /* 0x000fc0000383ffff */
[----:B------:R-:W-:-:S00]  /*0ad0*/  NOP ;  /* 0x0000000000007918 */ /* 0x000fc00000000000 */
        /* <DEDUP_REMOVED lines=10> */
.L_x_5:


//--------------------- .nv.shared.reserved.0     --------------------------
	.section	.nv.shared.reserved.0,"aw",@nobits
	.weak		__nv_reservedSMEM_offset_0_alias
	.size		__nv_reservedSMEM_offset_0_alias, 0, 64
	.other		__nv_reservedSMEM_offset_0_alias,@"STO_CUDA_RESERVED_SHARED STV_DEFAULT"
__nv_reservedSMEM_offset_0_alias:
	.zero		0
	.zero		64


//--------------------- .nv.constant0._Z6matmulPfS_S_i --------------------------
	.section	.nv.constant0._Z6matmulPfS_S_i,"a",@progbits
	.sectionflags	@""
	.align	4
.nv.constant0._Z6matmulPfS_S_i:
	.zero		924


//--------------------- SYMBOLS --------------------------

	.type		.nv.reservedSmem.offset0,@object
	.size		.nv.reservedSmem.offset0,0x4
